	.headerflags	@"EF_CUDA_TEXMODE_UNIFIED EF_CUDA_64BIT_ADDRESS EF_CUDA_ACCELERATORS EF_CUDA_SM90 EF_CUDA_VIRTUAL_SM(EF_CUDA_SM90)"
	.elftype	@"ET_EXEC"


//--------------------- .nv.info                  --------------------------
	.section	.nv.info,"",@"SHT_CUDA_INFO"
	.align	4


	//----- nvinfo : EIATTR_REGCOUNT
	.align		4
        /*0000*/ 	.byte	0x04, 0x2f
        /*0002*/ 	.short	(.L_1 - .L_0)
	.align		4
.L_0:
        /*0004*/ 	.word	index@(triton_poi_fused_add_convolution_mul_relu_7)
        /*0008*/ 	.word	0x00000030


	//----- nvinfo : EIATTR_MIN_STACK_SIZE
	.align		4
.L_1:
        /*000c*/ 	.byte	0x04, 0x12
        /*000e*/ 	.short	(.L_3 - .L_2)
	.align		4
.L_2:
        /*0010*/ 	.word	index@(triton_poi_fused_add_convolution_mul_relu_7)
        /*0014*/ 	.word	0x00000000


	//----- nvinfo : EIATTR_FRAME_SIZE
	.align		4
.L_3:
        /*0018*/ 	.byte	0x04, 0x11
        /*001a*/ 	.short	(.L_5 - .L_4)
	.align		4
.L_4:
        /*001c*/ 	.word	index@(triton_poi_fused_add_convolution_mul_relu_7)
        /*0020*/ 	.word	0x00000000


	//----- nvinfo : EIATTR_MIN_STACK_SIZE
	.align		4
.L_5:
        /*0024*/ 	.byte	0x04, 0x12
        /*0026*/ 	.short	(.L_7 - .L_6)
	.align		4
.L_6:
        /*0028*/ 	.word	index@(triton_poi_fused_add_convolution_mul_relu_7)
        /*002c*/ 	.word	0x00000000
.L_7:


//--------------------- .nv.info.triton_poi_fused_add_convolution_mul_relu_7 --------------------------
	.section	.nv.info.triton_poi_fused_add_convolution_mul_relu_7,"",@"SHT_CUDA_INFO"
	.sectionflags	@""
	.align	4


	//----- nvinfo : EIATTR_CUDA_API_VERSION
	.align		4
        /*0000*/ 	.byte	0x04, 0x37
        /*0002*/ 	.short	(.L_9 - .L_8)
.L_8:
        /*0004*/ 	.word	0x0000007c


	//----- nvinfo : EIATTR_KPARAM_INFO
	.align		4
.L_9:
        /*0008*/ 	.byte	0x04, 0x17
        /*000a*/ 	.short	(.L_11 - .L_10)
.L_10:
        /*000c*/ 	.word	0x00000000
        /*0010*/ 	.short	0x0005
        /*0012*/ 	.short	0x0024
        /*0014*/ 	.byte	0x00, 0xf0, 0x11, 0x00


	//----- nvinfo : EIATTR_KPARAM_INFO
	.align		4
.L_11:
        /*0018*/ 	.byte	0x04, 0x17
        /*001a*/ 	.short	(.L_13 - .L_12)
.L_12:
        /*001c*/ 	.word	0x00000000
        /*0020*/ 	.short	0x0004
        /*0022*/ 	.short	0x0020
        /*0024*/ 	.byte	0x00, 0xf0, 0x11, 0x00


	//----- nvinfo : EIATTR_KPARAM_INFO
	.align		4
.L_13:
        /*0028*/ 	.byte	0x04, 0x17
        /*002a*/ 	.short	(.L_15 - .L_14)
.L_14:
        /*002c*/ 	.word	0x00000000
        /*0030*/ 	.short	0x0003
        /*0032*/ 	.short	0x0018
        /*0034*/ 	.byte	0x00, 0xf4, 0x21, 0x00


	//----- nvinfo : EIATTR_KPARAM_INFO
	.align		4
.L_15:
        /*0038*/ 	.byte	0x04, 0x17
        /*003a*/ 	.short	(.L_17 - .L_16)
.L_16:
        /*003c*/ 	.word	0x00000000
        /*0040*/ 	.short	0x0002
        /*0042*/ 	.short	0x0010
        /*0044*/ 	.byte	0x00, 0xf4, 0x21, 0x00


	//----- nvinfo : EIATTR_KPARAM_INFO
	.align		4
.L_17:
        /*0048*/ 	.byte	0x04, 0x17
        /*004a*/ 	.short	(.L_19 - .L_18)
.L_18:
        /*004c*/ 	.word	0x00000000
        /*0050*/ 	.short	0x0001
        /*0052*/ 	.short	0x0008
        /*0054*/ 	.byte	0x00, 0xf4, 0x21, 0x00


	//----- nvinfo : EIATTR_KPARAM_INFO
	.align		4
.L_19:
        /*0058*/ 	.byte	0x04, 0x17
        /*005a*/ 	.short	(.L_21 - .L_20)
.L_20:
        /*005c*/ 	.word	0x00000000
        /*0060*/ 	.short	0x0000
        /*0062*/ 	.short	0x0000
        /*0064*/ 	.byte	0x00, 0xf4, 0x21, 0x00


	//----- nvinfo : EIATTR_SPARSE_MMA_MASK
	.align		4
.L_21:
        /*0068*/ 	.byte	0x03, 0x50
        /*006a*/ 	.short	0x0000


	//----- nvinfo : EIATTR_MAXREG_COUNT
	.align		4
        /*006c*/ 	.byte	0x03, 0x1b
        /*006e*/ 	.short	0x00ff


	//----- nvinfo : EIATTR_EXIT_INSTR_OFFSETS
	.align		4
        /*0070*/ 	.byte	0x04, 0x1c
        /*0072*/ 	.short	(.L_23 - .L_22)


	//   ....[0]....
.L_22:
        /*0074*/ 	.word	0x00000ce0


	//   ....[1]....
        /*0078*/ 	.word	0x00000d40


	//----- nvinfo : EIATTR_REQNTID
	.align		4
.L_23:
        /*007c*/ 	.byte	0x04, 0x10
        /*007e*/ 	.short	(.L_25 - .L_24)
.L_24:
        /*0080*/ 	.word	0x00000100
        /*0084*/ 	.word	0x00000001
        /*0088*/ 	.word	0x00000001


	//----- nvinfo : EIATTR_CBANK_PARAM_SIZE
	.align		4
.L_25:
        /*008c*/ 	.byte	0x03, 0x19
        /*008e*/ 	.short	0x0028


	//----- nvinfo : EIATTR_PARAM_CBANK
	.align		4
        /*0090*/ 	.byte	0x04, 0x0a
        /*0092*/ 	.short	(.L_27 - .L_26)
	.align		4
.L_26:
        /*0094*/ 	.word	index@(.nv.constant0.triton_poi_fused_add_convolution_mul_relu_7)
        /*0098*/ 	.short	0x0210
        /*009a*/ 	.short	0x0028


	//----- nvinfo : EIATTR_SW_WAR
	.align		4
.L_27:
        /*009c*/ 	.byte	0x04, 0x36
        /*009e*/ 	.short	(.L_29 - .L_28)
.L_28:
        /*00a0*/ 	.word	0x00000008
.L_29:


//--------------------- .nv.callgraph             --------------------------
	.section	.nv.callgraph,"",@"SHT_CUDA_CALLGRAPH"
	.align	4
	.sectionentsize	8
	.align		4
        /*0000*/ 	.word	0x00000000
	.align		4
        /*0004*/ 	.word	0xffffffff
	.align		4
        /*0008*/ 	.word	0x00000000
	.align		4
        /*000c*/ 	.word	0xfffffffe
	.align		4
        /*0010*/ 	.word	0x00000000
	.align		4
        /*0014*/ 	.word	0xfffffffd
	.align		4
        /*0018*/ 	.word	0x00000000
	.align		4
        /*001c*/ 	.word	0xfffffffc


//--------------------- .text.triton_poi_fused_add_convolution_mul_relu_7 --------------------------
	.section	.text.triton_poi_fused_add_convolution_mul_relu_7,"ax",@progbits
	.sectionflags	@"SHF_BARRIERS=1"
	.align	128
        .global         triton_poi_fused_add_convolution_mul_relu_7
        .type           triton_poi_fused_add_convolution_mul_relu_7,@function
        .size           triton_poi_fused_add_convolution_mul_relu_7,(.L_x_1 - triton_poi_fused_add_convolution_mul_relu_7)
        .other          triton_poi_fused_add_convolution_mul_relu_7,@"STO_CUDA_ENTRY STV_DEFAULT"
triton_poi_fused_add_convolution_mul_relu_7:
.text.triton_poi_fused_add_convolution_mul_relu_7:
[----:B------:R-:W0:Y:S01]  /*0000*/  LDC R1, c[0x0][0x28] ;  /* 0x00000a00ff017b82 */ /* 0x000e220000000800 */
[----:B------:R-:W1:Y:S07]  /*0010*/  S2R R2, SR_TID.X ;  /* 0x0000000000027919 */ /* 0x000e6e0000002100 */
[----:B------:R-:W2:Y:S01]  /*0020*/  LDC.64 R4, c[0x0][0x218] ;  /* 0x00008600ff047b82 */ /* 0x000ea20000000a00 */
[----:B------:R-:W-:Y:S01]  /*0030*/  IMAD.MOV.U32 R44, RZ, RZ, RZ ;  /* 0x000000ffff2c7224 */ /* 0x000fe200078e00ff */
[----:B------:R-:W-:Y:S01]  /*0040*/  ULDC.64 UR6, c[0x0][0x208] ;  /* 0x0000820000067ab9 */ /* 0x000fe20000000a00 */
[----:B------:R-:W1:Y:S01]  /*0050*/  S2R R3, SR_CTAID.X ;  /* 0x0000000000037919 */ /* 0x000e620000002500 */
[----:B------:R-:W3:Y:S04]  /*0060*/  S2R R40, SR_CTAID.Y ;  /* 0x0000000000287919 */ /* 0x000ee80000002600 */
[----:B------:R-:W4:Y:S08]  /*0070*/  LDC.64 R20, c[0x0][0x210] ;  /* 0x00008400ff147b82 */ /* 0x000f300000000a00 */
[----:B------:R-:W5:Y:S01]  /*0080*/  LDC.64 R42, c[0x0][0x220] ;  /* 0x00008800ff2a7b82 */ /* 0x000f620000000a00 */
[----:B-1----:R-:W-:-:S04]  /*0090*/  PRMT R7, R2, 0x6540, R3 ;  /* 0x0000654002077816 */ /* 0x002fc80000000003 */
[C---:B------:R-:W-:Y:S01]  /*00a0*/  ISETP.GE.AND P0, PT, R7.reuse, 0x140, PT ;  /* 0x000001400700780c */ /* 0x040fe20003f06270 */
[----:B--2---:R-:W-:-:S12]  /*00b0*/  IMAD.WIDE R4, R7, 0x4, R4 ;  /* 0x0000000407047825 */ /* 0x004fd800078e0204 */
[----:B------:R1:W2:Y:S01]  /*00c0*/  @!P0 LDG.E.EL R44, desc[UR6][R4.64] ;  /* 0x00000006042c8981 */ /* 0x0002a2000c2e1900 */
[----:B------:R-:W-:Y:S01]  /*00d0*/  IMAD.SHL.U32 R41, R2, 0x4, RZ ;  /* 0x0000000402297824 */ /* 0x000fe200078e00ff */
[----:B------:R-:W-:Y:S01]  /*00e0*/  SHF.R.U32.HI R7, RZ, 0x6, R2 ;  /* 0x00000006ff077819 */ /* 0x000fe20000011602 */
[----:B---3--:R-:W-:Y:S01]  /*00f0*/  IMAD.SHL.U32 R0, R40, 0x10, RZ ;  /* 0x0000001028007824 */ /* 0x008fe200078e00ff */
[----:B------:R-:W-:Y:S02]  /*0100*/  CS2R R12, SRZ ;  /* 0x00000000000c7805 */ /* 0x000fe4000001ff00 */
[----:B------:R-:W-:Y:S02]  /*0110*/  CS2R R14, SRZ ;  /* 0x00000000000e7805 */ /* 0x000fe4000001ff00 */
[----:B------:R-:W-:Y:S02]  /*0120*/  LOP3.LUT R38, R41, 0xfc, RZ, 0xc0, !PT ;  /* 0x000000fc29267812 */ /* 0x000fe400078ec0ff */
[----:B------:R-:W-:-:S02]  /*0130*/  CS2R R8, SRZ ;  /* 0x0000000000087805 */ /* 0x000fc4000001ff00 */
[----:B------:R-:W-:Y:S02]  /*0140*/  SGXT.U32 R7, R7, 0x2 ;  /* 0x000000020707781a */ /* 0x000fe40000000000 */
[----:B------:R-:W-:Y:S02]  /*0150*/  CS2R R10, SRZ ;  /* 0x00000000000a7805 */ /* 0x000fe4000001ff00 */
[----:B------:R-:W-:Y:S02]  /*0160*/  PRMT R6, R38, 0x6540, R3 ;  /* 0x0000654026067816 */ /* 0x000fe40000000003 */
[----:B-1----:R-:W-:Y:S02]  /*0170*/  CS2R R4, SRZ ;  /* 0x0000000000047805 */ /* 0x002fe4000001ff00 */
[----:B------:R-:W-:Y:S02]  /*0180*/  LOP3.LUT R37, R0, 0x8, R7, 0xfe, !PT ;  /* 0x0000000800257812 */ /* 0x000fe400078efe07 */
[----:B------:R-:W-:-:S02]  /*0190*/  CS2R R16, SRZ ;  /* 0x0000000000107805 */ /* 0x000fc4000001ff00 */
[----:B------:R-:W-:Y:S02]  /*01a0*/  ISETP.GE.AND P0, PT, R6, 0x140, PT ;  /* 0x000001400600780c */ /* 0x000fe40003f06270 */
[----:B------:R-:W-:Y:S02]  /*01b0*/  CS2R R18, SRZ ;  /* 0x0000000000127805 */ /* 0x000fe4000001ff00 */
[----:B------:R-:W-:Y:S01]  /*01c0*/  LOP3.LUT R39, R0, R7, RZ, 0xfc, !PT ;  /* 0x0000000700277212 */ /* 0x000fe200078efcff */
[--C-:B------:R-:W-:Y:S01]  /*01d0*/  IMAD R37, R37, 0x140, R6.reuse ;  /* 0x0000014025257824 */ /* 0x100fe200078e0206 */
[----:B------:R-:W-:Y:S02]  /*01e0*/  LOP3.LUT R35, R0, 0x4, R7, 0xfe, !PT ;  /* 0x0000000400237812 */ /* 0x000fe400078efe07 */
[----:B------:R-:W-:Y:S01]  /*01f0*/  LOP3.LUT R33, R0, 0xc, R7, 0xfe, !PT ;  /* 0x0000000c00217812 */ /* 0x000fe200078efe07 */
[--C-:B------:R-:W-:Y:S02]  /*0200*/  IMAD R39, R39, 0x140, R6.reuse ;  /* 0x0000014027277824 */ /* 0x100fe400078e0206 */
[----:B------:R-:W-:-:S02]  /*0210*/  IMAD R35, R35, 0x140, R6 ;  /* 0x0000014023237824 */ /* 0x000fc400078e0206 */
[----:B------:R-:W-:Y:S01]  /*0220*/  IMAD R33, R33, 0x140, R6 ;  /* 0x0000014021217824 */ /* 0x000fe200078e0206 */
[----:B------:R-:W-:Y:S01]  /*0230*/  CS2R R6, SRZ ;  /* 0x0000000000067805 */ /* 0x000fe2000001ff00 */
[----:B----4-:R-:W-:-:S04]  /*0240*/  IMAD.WIDE R28, R37, 0x4, R20 ;  /* 0x00000004251c7825 */ /* 0x010fc800078e0214 */
[--C-:B------:R-:W-:Y:S01]  /*0250*/  IMAD.WIDE R24, R39, 0x4, R20.reuse ;  /* 0x0000000427187825 */ /* 0x100fe200078e0214 */
[----:B------:R5:W3:Y:S01]  /*0260*/  @!P0 LDG.E.EL.128 R12, desc[UR6][R28.64] ;  /* 0x000000061c0c8981 */ /* 0x000ae2000c2e1d00 */
[----:B------:R-:W-:Y:S02]  /*0270*/  CS2R R22, SRZ ;  /* 0x0000000000167805 */ /* 0x000fe4000001ff00 */
[--C-:B------:R-:W-:Y:S01]  /*0280*/  IMAD.WIDE R26, R35, 0x4, R20.reuse ;  /* 0x00000004231a7825 */ /* 0x100fe200078e0214 */
[----:B------:R1:W4:Y:S03]  /*0290*/  @!P0 LDG.E.EL.128 R4, desc[UR6][R24.64] ;  /* 0x0000000618048981 */ /* 0x000326000c2e1d00 */
[----:B------:R-:W-:Y:S01]  /*02a0*/  IMAD.WIDE R30, R33, 0x4, R20 ;  /* 0x00000004211e7825 */ /* 0x000fe200078e0214 */
[----:B------:R-:W-:Y:S01]  /*02b0*/  CS2R R20, SRZ ;  /* 0x0000000000147805 */ /* 0x000fe2000001ff00 */
[----:B------:R1:W4:Y:S02]  /*02c0*/  @!P0 LDG.E.EL.128 R8, desc[UR6][R26.64] ;  /* 0x000000061a088981 */ /* 0x000324000c2e1d00 */
[----:B-----5:R-:W-:-:S02]  /*02d0*/  IMAD.WIDE R28, R39, 0x4, R42 ;  /* 0x00000004271c7825 */ /* 0x020fc400078e022a */
[----:B------:R5:W4:Y:S01]  /*02e0*/  @!P0 LDG.E.EL.128 R16, desc[UR6][R30.64] ;  /* 0x000000061e108981 */ /* 0x000b22000c2e1d00 */
[----:B-1----:R-:W-:Y:S01]  /*02f0*/  CS2R R24, SRZ ;  /* 0x0000000000187805 */ /* 0x002fe2000001ff00 */
[--C-:B------:R-:W-:Y:S02]  /*0300*/  IMAD.WIDE R34, R35, 0x4, R42.reuse ;  /* 0x0000000423227825 */ /* 0x100fe400078e022a */
[----:B------:R1:W4:Y:S01]  /*0310*/  @!P0 LDG.E.EL.128 R20, desc[UR6][R28.64] ;  /* 0x000000061c148981 */ /* 0x000322000c2e1d00 */
[----:B0-----:R-:W-:Y:S01]  /*0320*/  CS2R R26, SRZ ;  /* 0x00000000001a7805 */ /* 0x001fe2000001ff00 */
[----:B------:R-:W-:Y:S01]  /*0330*/  IMAD.WIDE R36, R37, 0x4, R42 ;  /* 0x0000000425247825 */ /* 0x000fe200078e022a */
[----:B-----5:R-:W-:-:S04]  /*0340*/  CS2R R30, SRZ ;  /* 0x00000000001e7805 */ /* 0x020fc8000001ff00 */
[----:B------:R0:W5:Y:S01]  /*0350*/  @!P0 LDG.E.EL.128 R24, desc[UR6][R34.64] ;  /* 0x0000000622188981 */ /* 0x000162000c2e1d00 */
[----:B-1----:R-:W-:Y:S01]  /*0360*/  CS2R R28, SRZ ;  /* 0x00000000001c7805 */ /* 0x002fe2000001ff00 */
[----:B------:R-:W-:Y:S01]  /*0370*/  IMAD.WIDE R42, R33, 0x4, R42 ;  /* 0x00000004212a7825 */ /* 0x000fe200078e022a */
[----:B------:R-:W-:-:S04]  /*0380*/  CS2R R32, SRZ ;  /* 0x0000000000207805 */ /* 0x000fc8000001ff00 */
[----:B------:R-:W5:Y:S01]  /*0390*/  @!P0 LDG.E.EL.128 R28, desc[UR6][R36.64] ;  /* 0x00000006241c8981 */ /* 0x000f62000c2e1d00 */
[----:B0-----:R-:W-:-:S06]  /*03a0*/  CS2R R34, SRZ ;  /* 0x0000000000227805 */ /* 0x001fcc000001ff00 */
[----:B------:R0:W5:Y:S01]  /*03b0*/  @!P0 LDG.E.EL.128 R32, desc[UR6][R42.64] ;  /* 0x000000062a208981 */ /* 0x000162000c2e1d00 */
[----:B------:R-:W1:Y:S01]  /*03c0*/  S2UR UR5, SR_CgaCtaId ;  /* 0x00000000000579c3 */ /* 0x000e620000008800 */
[----:B------:R-:W-:Y:S01]  /*03d0*/  UMOV UR4, 0x400 ;  /* 0x0000040000047882 */ /* 0x000fe20000000000 */
[----:B------:R-:W-:Y:S01]  /*03e0*/  LOP3.LUT R39, R2, 0xff, RZ, 0xc0, !PT ;  /* 0x000000ff02277812 */ /* 0x000fe200078ec0ff */
[----:B-1----:R-:W-:-:S06]  /*03f0*/  UPRMT UR4, UR5, 0x654, UR4 ;  /* 0x0000065405047896 */ /* 0x002fcc0008000004 */
[----:B------:R-:W-:Y:S02]  /*0400*/  LEA R45, R39, UR4, 0x2 ;  /* 0x00000004272d7c11 */ /* 0x000fe4000f8e10ff */
[----:B------:R-:W-:Y:S02]  /*0410*/  LEA R38, R38, UR4, 0x2 ;  /* 0x0000000426267c11 */ /* 0x000fe4000f8e10ff */
[----:B------:R-:W-:Y:S01]  /*0420*/  LOP3.LUT R0, R0, 0xc, R41, 0xf8, !PT ;  /* 0x0000000c00007812 */ /* 0x000fe200078ef829 */
[----:B------:R-:W-:Y:S01]  /*0430*/  IMAD.SHL.U32 R41, R2, 0x40, RZ ;  /* 0x0000004002297824 */ /* 0x000fe200078e00ff */
[----:B0-----:R-:W-:-:S04]  /*0440*/  SHF.R.U32.HI R42, RZ, 0x6, R2 ;  /* 0x00000006ff2a7819 */ /* 0x001fc80000011602 */
[----:B------:R-:W-:Y:S02]  /*0450*/  SGXT.U32 R42, R42, 0x2 ;  /* 0x000000022a2a781a */ /* 0x000fe40000000000 */
[----:B------:R-:W-:-:S04]  /*0460*/  LOP3.LUT R41, R41, 0xfc0, RZ, 0xc0, !PT ;  /* 0x00000fc029297812 */ /* 0x000fc800078ec0ff */
[C---:B------:R-:W-:Y:S01]  /*0470*/  LOP3.LUT R42, R41.reuse, R42, RZ, 0xfc, !PT ;  /* 0x0000002a292a7212 */ /* 0x040fe200078efcff */
[----:B------:R-:W-:-:S04]  /*0480*/  VIADD R41, R41, UR4 ;  /* 0x0000000429297c36 */ /* 0x000fc80008000000 */
[----:B------:R-:W-:Y:S01]  /*0490*/  IMAD R41, R42, 0x4, R41 ;  /* 0x000000042a297824 */ /* 0x000fe200078e0229 */
[----:B--2---:R-:W-:Y:S01]  /*04a0*/  STS [R45], R44 ;  /* 0x0000002c2d007388 */ /* 0x004fe20000000800 */
[----:B------:R-:W-:Y:S06]  /*04b0*/  BAR.SYNC.DEFER_BLOCKING 0x0 ;  /* 0x0000000000007b1d */ /* 0x000fec0000010000 */
[----:B------:R-:W3:Y:S02]  /*04c0*/  LDS.128 R36, [R38] ;  /* 0x0000000026247984 */ /* 0x000ee40000000c00 */
[----:B---3--:R-:W-:Y:S01]  /*04d0*/  FADD R44, R39, R15 ;  /* 0x0000000f272c7221 */ /* 0x008fe20000000000 */
[----:B------:R-:W-:Y:S01]  /*04e0*/  FADD R15, R38, R14 ;  /* 0x0000000e260f7221 */ /* 0x000fe20000000000 */
[----:B----4-:R-:W-:Y:S01]  /*04f0*/  FADD R45, R36, R4 ;  /* 0x00000004242d7221 */ /* 0x010fe20000000000 */
[C---:B------:R-:W-:Y:S01]  /*0500*/  FADD R14, R37.reuse, R5 ;  /* 0x00000005250e7221 */ /* 0x040fe20000000000 */
[----:B------:R-:W-:Y:S01]  /*0510*/  FADD R43, R38, R6 ;  /* 0x00000006262b7221 */ /* 0x000fe20000000000 */
[----:B------:R-:W-:Y:S01]  /*0520*/  FADD R6, R37, R9 ;  /* 0x0000000925067221 */ /* 0x000fe20000000000 */
[----:B------:R-:W-:Y:S01]  /*0530*/  FADD R42, R39, R11 ;  /* 0x0000000b272a7221 */ /* 0x000fe20000000000 */
[----:B------:R-:W-:Y:S01]  /*0540*/  FSETP.GEU.AND P2, PT, R45, -R20, PT ;  /* 0x800000142d00720b */ /* 0x000fe20003f4e000 */
[----:B------:R-:W-:Y:S01]  /*0550*/  FADD R4, R37, R13 ;  /* 0x0000000d25047221 */ /* 0x000fe20000000000 */
[C---:B------:R-:W-:Y:S01]  /*0560*/  FSETP.GEU.AND P3, PT, R14.reuse, -R21, PT ;  /* 0x800000150e00720b */ /* 0x040fe20003f6e000 */
[----:B------:R-:W-:Y:S01]  /*0570*/  FADD R20, R45, R20 ;  /* 0x000000142d147221 */ /* 0x000fe20000000000 */
[----:B------:R-:W-:Y:S01]  /*0580*/  FADD R14, R14, R21 ;  /* 0x000000150e0e7221 */ /* 0x000fe20000000000 */
[----:B------:R-:W-:Y:S01]  /*0590*/  FSETP.GEU.AND P4, PT, R43, -R22, PT ;  /* 0x800000162b00720b */ /* 0x000fe20003f8e000 */
[----:B------:R-:W-:Y:S01]  /*05a0*/  FADD R7, R39, R7 ;  /* 0x0000000727077221 */ /* 0x000fe20000000000 */
[----:B------:R-:W-:Y:S01]  /*05b0*/  FADD R11, R38, R10 ;  /* 0x0000000a260b7221 */ /* 0x000fe20000000000 */
[C---:B------:R-:W-:Y:S01]  /*05c0*/  FADD R5, R36.reuse, R12 ;  /* 0x0000000c24057221 */ /* 0x040fe20000000000 */
[----:B------:R-:W-:Y:S01]  /*05d0*/  FADD R13, R36, R8 ;  /* 0x00000008240d7221 */ /* 0x000fe20000000000 */
[----:B------:R-:W-:Y:S01]  /*05e0*/  FADD R22, R43, R22 ;  /* 0x000000162b167221 */ /* 0x000fe20000000000 */
[C---:B-----5:R-:W-:Y:S01]  /*05f0*/  FSETP.GEU.AND P0, PT, R6.reuse, -R25, PT ;  /* 0x800000190600720b */ /* 0x060fe20003f0e000 */
[----:B------:R-:W-:Y:S01]  /*0600*/  FADD R25, R6, R25 ;  /* 0x0000001906197221 */ /* 0x000fe20000000000 */
[----:B------:R-:W-:Y:S01]  /*0610*/  FSEL R6, R20, RZ, P2 ;  /* 0x000000ff14067208 */ /* 0x000fe20001000000 */
[----:B------:R-:W-:Y:S01]  /*0620*/  BAR.SYNC.DEFER_BLOCKING 0x0 ;  /* 0x0000000000007b1d */ /* 0x000fe20000010000 */
[----:B------:R-:W-:Y:S01]  /*0630*/  FSEL R14, R14, RZ, P3 ;  /* 0x000000ff0e0e7208 */ /* 0x000fe20001800000 */
[----:B------:R-:W-:Y:S01]  /*0640*/  FADD R19, R39, R19 ;  /* 0x0000001327137221 */ /* 0x000fe20000000000 */
[C---:B------:R-:W-:Y:S01]  /*0650*/  FSETP.GEU.AND P5, PT, R7.reuse, -R23, PT ;  /* 0x800000170700720b */ /* 0x040fe20003fae000 */
        /* <DEDUP_REMOVED lines=9> */
[----:B------:R-:W-:Y:S01]  /*06f0*/  FSEL R22, R22, RZ, P4 ;  /* 0x000000ff16167208 */ /* 0x000fe20002000000 */
[----:B------:R-:W-:Y:S01]  /*0700*/  FADD R39, R38, R18 ;  /* 0x0000001226277221 */ /* 0x000fe20000000000 */
[----:B------:R-:W-:Y:S01]  /*0710*/  FSETP.GEU.AND P4, PT, R4, -R29, PT ;  /* 0x8000001d0400720b */ /* 0x000fe20003f8e000 */
[----:B------:R-:W-:Y:S01]  /*0720*/  FADD R10, R37, R17 ;  /* 0x00000011250a7221 */ /* 0x000fe20000000000 */
[----:B------:R-:W-:Y:S01]  /*0730*/  FADD R9, R36, R16 ;  /* 0x0000001024097221 */ /* 0x000fe20000000000 */
[----:B------:R-:W-:Y:S01]  /*0740*/  FADD R4, R4, R29 ;  /* 0x0000001d04047221 */ /* 0x000fe20000000000 */
[----:B------:R-:W-:-:S02]  /*0750*/  FSEL R8, R7, RZ, P5 ;  /* 0x000000ff07087208 */ /* 0x000fc40002800000 */
[----:B------:R-:W-:Y:S02]  /*0760*/  FSEL R12, R13, RZ, P6 ;  /* 0x000000ff0d0c7208 */ /* 0x000fe40003000000 */
[----:B------:R-:W-:Y:S02]  /*0770*/  FSEL R16, R25, RZ, P0 ;  /* 0x000000ff19107208 */ /* 0x000fe40000000000 */
[----:B------:R-:W-:Y:S02]  /*0780*/  FSEL R18, R11, RZ, P1 ;  /* 0x000000ff0b127208 */ /* 0x000fe40000800000 */
[----:B------:R-:W-:Y:S02]  /*0790*/  FSEL R20, R27, RZ, P2 ;  /* 0x000000ff1b147208 */ /* 0x000fe40001000000 */
[----:B------:R-:W-:Y:S02]  /*07a0*/  FSEL R24, R5, RZ, P3 ;  /* 0x000000ff05187208 */ /* 0x000fe40001800000 */
        /* <DEDUP_REMOVED lines=13> */
[----:B------:R0:W-:Y:S01]  /*0880*/  STS [R41], R6 ;  /* 0x0000000629007388 */ /* 0x0001e20000000800 */
[----:B------:R-:W-:-:S02]  /*0890*/  FSEL R26, R15, RZ, P5 ;  /* 0x000000ff0f1a7208 */ /* 0x000fc40002800000 */
[----:B------:R-:W-:Y:S01]  /*08a0*/  FSEL R10, R10, RZ, P1 ;  /* 0x000000ff0a0a7208 */ /* 0x000fe20000800000 */
[----:B------:R1:W-:Y:S01]  /*08b0*/  STS [R41+0xf0], R8 ;  /* 0x0000f00829007388 */ /* 0x0003e20000000800 */
[----:B------:R-:W-:-:S03]  /*08c0*/  FSEL R34, R34, RZ, P2 ;  /* 0x000000ff22227208 */ /* 0x000fc60001000000 */
[----:B------:R2:W-:Y:S01]  /*08d0*/  STS [R41+0x70], R4 ;  /* 0x0000700429007388 */ /* 0x0005e20000000800 */
[----:B0-----:R-:W-:Y:S01]  /*08e0*/  FSEL R6, R31, RZ, P6 ;  /* 0x000000ff1f067208 */ /* 0x001fe20003000000 */
[----:B------:R-:W-:Y:S01]  /*08f0*/  IMAD.SHL.U32 R5, R2, 0x4, RZ ;  /* 0x0000000402057824 */ /* 0x000fe200078e00ff */
[----:B-1----:R-:W-:Y:S02]  /*0900*/  FSEL R8, R9, RZ, P0 ;  /* 0x000000ff09087208 */ /* 0x002fe40000000000 */
[----:B--2---:R-:W-:Y:S01]  /*0910*/  FSEL R4, R19, RZ, P3 ;  /* 0x000000ff13047208 */ /* 0x004fe20001800000 */
[----:B------:R-:W-:Y:S04]  /*0920*/  STS [R41+0x50], R14 ;  /* 0x0000500e29007388 */ /* 0x000fe80000000800 */
[----:B------:R-:W-:Y:S04]  /*0930*/  STS [R41+0xa0], R22 ;  /* 0x0000a01629007388 */ /* 0x000fe80000000800 */
[----:B------:R-:W-:Y:S04]  /*0940*/  STS [R41+0x10], R12 ;  /* 0x0000100c29007388 */ /* 0x000fe80000000800 */
[----:B------:R-:W-:Y:S04]  /*0950*/  STS [R41+0x60], R16 ;  /* 0x0000601029007388 */ /* 0x000fe80000000800 */
[----:B------:R0:W-:Y:S04]  /*0960*/  STS [R41+0xb0], R18 ;  /* 0x0000b01229007388 */ /* 0x0001e80000000800 */
[----:B------:R-:W-:Y:S04]  /*0970*/  STS [R41+0x100], R20 ;  /* 0x0001001429007388 */ /* 0x000fe80000000800 */
[----:B------:R-:W-:Y:S04]  /*0980*/  STS [R41+0x20], R24 ;  /* 0x0000201829007388 */ /* 0x000fe80000000800 */
[----:B------:R-:W-:Y:S01]  /*0990*/  STS [R41+0xc0], R26 ;  /* 0x0000c01a29007388 */ /* 0x000fe20000000800 */
[----:B0-----:R-:W-:-:S03]  /*09a0*/  LOP3.LUT R18, R5, 0x3fc, RZ, 0xc0, !PT ;  /* 0x000003fc05127812 */ /* 0x001fc600078ec0ff */
[----:B------:R-:W-:Y:S04]  /*09b0*/  STS [R41+0x110], R6 ;  /* 0x0001100629007388 */ /* 0x000fe80000000800 */
[----:B------:R0:W-:Y:S04]  /*09c0*/  STS [R41+0x30], R8 ;  /* 0x0000300829007388 */ /* 0x0001e80000000800 */
[----:B------:R-:W-:Y:S04]  /*09d0*/  STS [R41+0x80], R10 ;  /* 0x0000800a29007388 */ /* 0x000fe80000000800 */
[----:B------:R-:W-:Y:S04]  /*09e0*/  STS [R41+0xd0], R34 ;  /* 0x0000d02229007388 */ /* 0x000fe80000000800 */
[----:B------:R-:W-:Y:S01]  /*09f0*/  STS [R41+0x120], R4 ;  /* 0x0001200429007388 */ /* 0x000fe20000000800 */
[----:B------:R-:W-:-:S02]  /*0a00*/  LOP3.LUT R7, R18, 0x400, RZ, 0xfc, !PT ;  /* 0x0000040012077812 */ /* 0x000fc400078efcff */
[----:B------:R-:W-:Y:S02]  /*0a10*/  LOP3.LUT R9, R18, 0x800, RZ, 0xfc, !PT ;  /* 0x0000080012097812 */ /* 0x000fe400078efcff */
[----:B------:R-:W-:Y:S02]  /*0a20*/  LOP3.LUT R5, R2, 0xfc, RZ, 0xc0, !PT ;  /* 0x000000fc02057812 */ /* 0x000fe400078ec0ff */
[----:B------:R-:W-:Y:S02]  /*0a30*/  LOP3.LUT R7, R7, 0x7f0, RZ, 0xc0, !PT ;  /* 0x000007f007077812 */ /* 0x000fe400078ec0ff */
[----:B------:R-:W-:Y:S02]  /*0a40*/  LOP3.LUT R9, R9, 0xbf0, RZ, 0xc0, !PT ;  /* 0x00000bf009097812 */ /* 0x000fe400078ec0ff */
[----:B------:R-:W-:Y:S01]  /*0a50*/  LEA R5, R5, UR4, 0x2 ;  /* 0x0000000405057c11 */ /* 0x000fe2000f8e10ff */
[----:B------:R-:W-:Y:S02]  /*0a60*/  VIADD R7, R7, UR4 ;  /* 0x0000000407077c36 */ /* 0x000fe40008000000 */
[----:B------:R-:W-:-:S02]  /*0a70*/  VIADD R9, R9, UR4 ;  /* 0x0000000409097c36 */ /* 0x000fc40008000000 */
[C---:B------:R-:W-:Y:S01]  /*0a80*/  IMAD R12, R18.reuse, 0x4, R5 ;  /* 0x00000004120c7824 */ /* 0x040fe200078e0205 */
[----:B------:R-:W-:Y:S01]  /*0a90*/  BAR.SYNC.DEFER_BLOCKING 0x0 ;  /* 0x0000000000007b1d */ /* 0x000fe20000010000 */
[C---:B0-----:R-:W-:Y:S02]  /*0aa0*/  IMAD R8, R18.reuse, 0x4, R7 ;  /* 0x0000000412087824 */ /* 0x041fe400078e0207 */
[----:B------:R-:W-:Y:S01]  /*0ab0*/  IMAD R5, R18, 0x4, R9 ;  /* 0x0000000412057824 */ /* 0x000fe200078e0209 */
[----:B------:R-:W-:-:S04]  /*0ac0*/  SHF.R.S32.HI R17, RZ, 0x1b, R40 ;  /* 0x0000001bff117819 */ /* 0x000fc80000011428 */
[----:B------:R-:W-:-:S04]  /*0ad0*/  SGXT R17, R17, 0x1 ;  /* 0x000000011111781a */ /* 0x000fc80000000200 */
[----:B------:R-:W-:Y:S02]  /*0ae0*/  LEA.HI R19, R17, R0, RZ, 0xc ;  /* 0x0000000011137211 */ /* 0x000fe400078f60ff */
[----:B------:R-:W0:Y:S01]  /*0af0*/  LDC.64 R16, c[0x0][0x228] ;  /* 0x00008a00ff107b82 */ /* 0x000e220000000a00 */
[----:B------:R-:W1:Y:S04]  /*0b00*/  LDS.128 R12, [R12] ;  /* 0x000000000c0c7984 */ /* 0x000e680000000c00 */
[----:B------:R-:W2:Y:S04]  /*0b10*/  LDS.128 R8, [R8+0x1000] ;  /* 0x0010000008087984 */ /* 0x000ea80000000c00 */
[----:B------:R-:W3:Y:S01]  /*0b20*/  LDS.128 R4, [R5+0x2000] ;  /* 0x0020000005047984 */ /* 0x000ee20000000c00 */
[----:B------:R-:W-:-:S02]  /*0b30*/  LOP3.LUT R21, R19, 0xfffff000, RZ, 0xc0, !PT ;  /* 0xfffff00013157812 */ /* 0x000fc400078ec0ff */
[----:B------:R-:W-:-:S03]  /*0b40*/  SHF.R.U32.HI R20, RZ, 0x2, R2 ;  /* 0x00000002ff147819 */ /* 0x000fc60000011602 */
[----:B------:R-:W-:Y:S01]  /*0b50*/  IMAD.IADD R2, R0, 0x1, -R21 ;  /* 0x0000000100027824 */ /* 0x000fe200078e0a15 */
[----:B------:R-:W-:Y:S02]  /*0b60*/  SGXT.U32 R0, R20, 0x6 ;  /* 0x000000061400781a */ /* 0x000fe40000000000 */
[----:B------:R-:W-:Y:S02]  /*0b70*/  SHF.R.S32.HI R19, RZ, 0xc, R19 ;  /* 0x0000000cff137819 */ /* 0x000fe40000011413 */
[----:B------:R-:W-:-:S03]  /*0b80*/  PRMT R0, R0, 0x6540, R3 ;  /* 0x0000654000007816 */ /* 0x000fc60000000003 */
[----:B------:R-:W-:Y:S01]  /*0b90*/  IMAD R19, R19, 0x140000, R2 ;  /* 0x0014000013137824 */ /* 0x000fe200078e0202 */
[C---:B------:R-:W-:Y:S02]  /*0ba0*/  LOP3.LUT R2, R0.reuse, 0x40, RZ, 0xfc, !PT ;  /* 0x0000004000027812 */ /* 0x040fe400078efcff */
[----:B------:R-:W-:Y:S02]  /*0bb0*/  LOP3.LUT R3, R0, 0x80, RZ, 0xfc, !PT ;  /* 0x0000008000037812 */ /* 0x000fe400078efcff */
[----:B------:R-:W-:Y:S02]  /*0bc0*/  LOP3.LUT R20, R18, 0xc00, RZ, 0xfc, !PT ;  /* 0x00000c0012147812 */ /* 0x000fe400078efcff */
[C---:B------:R-:W-:Y:S02]  /*0bd0*/  LOP3.LUT R22, R0.reuse, 0xc0, RZ, 0xfc, !PT ;  /* 0x000000c000167812 */ /* 0x040fe400078efcff */
[----:B------:R-:W-:Y:S02]  /*0be0*/  ISETP.GE.AND P1, PT, R0, 0x140, PT ;  /* 0x000001400000780c */ /* 0x000fe40003f26270 */
[----:B------:R-:W-:-:S02]  /*0bf0*/  ISETP.GE.AND P2, PT, R2, 0x140, PT ;  /* 0x000001400200780c */ /* 0x000fc40003f46270 */
[C---:B------:R-:W-:Y:S01]  /*0c00*/  ISETP.GE.AND P3, PT, R3.reuse, 0x140, PT ;  /* 0x000001400300780c */ /* 0x040fe20003f66270 */
[--C-:B------:R-:W-:Y:S01]  /*0c10*/  IMAD R21, R0, 0x1000, R19.reuse ;  /* 0x0000100000157824 */ /* 0x100fe200078e0213 */
[----:B------:R-:W-:Y:S02]  /*0c20*/  LOP3.LUT R20, R20, 0xff0, RZ, 0xc0, !PT ;  /* 0x00000ff014147812 */ /* 0x000fe400078ec0ff */
[----:B------:R-:W-:Y:S01]  /*0c30*/  ISETP.GE.AND P0, PT, R22, 0x140, PT ;  /* 0x000001401600780c */ /* 0x000fe20003f06270 */
[--C-:B------:R-:W-:Y:S02]  /*0c40*/  IMAD R23, R2, 0x1000, R19.reuse ;  /* 0x0000100002177824 */ /* 0x100fe400078e0213 */
[----:B------:R-:W-:Y:S02]  /*0c50*/  IMAD R25, R3, 0x1000, R19 ;  /* 0x0000100003197824 */ /* 0x000fe400078e0213 */
[----:B------:R-:W-:Y:S02]  /*0c60*/  VIADD R27, R20, UR4 ;  /* 0x00000004141b7c36 */ /* 0x000fe40008000000 */
[----:B0-----:R-:W-:-:S04]  /*0c70*/  IMAD.WIDE R2, R21, 0x4, R16 ;  /* 0x0000000415027825 */ /* 0x001fc800078e0210 */
[--C-:B------:R-:W-:Y:S01]  /*0c80*/  IMAD.WIDE R20, R23, 0x4, R16.reuse ;  /* 0x0000000417147825 */ /* 0x100fe200078e0210 */
[----:B-1----:R0:W-:Y:S03]  /*0c90*/  @!P1 STG.E.128 desc[UR6][R2.64], R12 ;  /* 0x0000000c02009986 */ /* 0x0021e6000c101d06 */
[----:B------:R-:W-:Y:S01]  /*0ca0*/  IMAD.WIDE R22, R25, 0x4, R16 ;  /* 0x0000000419167825 */ /* 0x000fe200078e0210 */
[----:B--2---:R0:W-:Y:S04]  /*0cb0*/  @!P2 STG.E.128 desc[UR6][R20.64], R8 ;  /* 0x000000081400a986 */ /* 0x0041e8000c101d06 */
[----:B---3--:R0:W-:Y:S01]  /*0cc0*/  @!P3 STG.E.128 desc[UR6][R22.64], R4 ;  /* 0x000000041600b986 */ /* 0x0081e2000c101d06 */
[----:B------:R-:W-:Y:S01]  /*0cd0*/  IMAD R27, R18, 0x4, R27 ;  /* 0x00000004121b7824 */ /* 0x000fe200078e021b */
[----:B0-----:R-:W-:Y:S06]  /*0ce0*/  @P0 EXIT ;  /* 0x000000000000094d */ /* 0x001fec0003800000 */
[----:B------:R-:W0:Y:S01]  /*0cf0*/  LDS.128 R24, [R27+0x3000] ;  /* 0x003000001b187984 */ /* 0x000e220000000c00 */
[----:B------:R-:W-:-:S05]  /*0d00*/  LOP3.LUT R0, R0, 0xc0, RZ, 0xfc, !PT ;  /* 0x000000c000007812 */ /* 0x000fca00078efcff */
[----:B------:R-:W-:-:S04]  /*0d10*/  IMAD R19, R0, 0x1000, R19 ;  /* 0x0000100000137824 */ /* 0x000fc800078e0213 */
[----:B------:R-:W-:-:S05]  /*0d20*/  IMAD.WIDE R16, R19, 0x4, R16 ;  /* 0x0000000413107825 */ /* 0x000fca00078e0210 */
[----:B0-----:R-:W-:Y:S01]  /*0d30*/  STG.E.128 desc[UR6][R16.64], R24 ;  /* 0x0000001810007986 */ /* 0x001fe2000c101d06 */
[----:B------:R-:W-:Y:S05]  /*0d40*/  EXIT ;  /* 0x000000000000794d */ /* 0x000fea0003800000 */
.L_x_0:
[----:B------:R-:W-:-:S00]  /*0d50*/  BRA `(.L_x_0) ;  /* 0xfffffffc00fc7947 */ /* 0x000fc0000383ffff */
[----:B------:R-:W-:-:S00]  /*0d60*/  NOP ;  /* 0x0000000000007918 */ /* 0x000fc00000000000 */
        /* <DEDUP_REMOVED lines=9> */
.L_x_1:


//--------------------- .nv.shared.triton_poi_fused_add_convolution_mul_relu_7 --------------------------
	.section	.nv.shared.triton_poi_fused_add_convolution_mul_relu_7,"aw",@nobits
	.sectionflags	@""
	.align	16
	.zero		1024


//--------------------- .nv.constant0.triton_poi_fused_add_convolution_mul_relu_7 --------------------------
	.section	.nv.constant0.triton_poi_fused_add_convolution_mul_relu_7,"a",@progbits
	.sectionflags	@""
	.align	4
.nv.constant0.triton_poi_fused_add_convolution_mul_relu_7:
	.zero		568
